//
// Generated by NVIDIA NVVM Compiler
//
// Compiler Build ID: CL-36424714
// Cuda compilation tools, release 13.0, V13.0.88
// Based on NVVM 20.0.0
//

.version 9.0
.target sm_100
.address_size 64

	// .globl	_Z30const_shared_mem_conv3D_kernelPfS_iss
.const .align 4 .b8 c_cs[36] = {0, 0, 0, 64, 0, 0, 64, 192, 0, 0, 128, 64, 0, 0, 160, 64, 0, 0, 192, 64, 0, 0, 224, 64, 0, 0, 0, 193, 0, 0, 16, 193, 0, 0, 32, 65};
// _ZZ30const_shared_mem_conv3D_kernelPfS_issE5shmem has been demoted

.visible .entry _Z30const_shared_mem_conv3D_kernelPfS_iss(
	.param .u64 .ptr .align 1 _Z30const_shared_mem_conv3D_kernelPfS_iss_param_0,
	.param .u64 .ptr .align 1 _Z30const_shared_mem_conv3D_kernelPfS_iss_param_1,
	.param .u32 _Z30const_shared_mem_conv3D_kernelPfS_iss_param_2,
	.param .u16 _Z30const_shared_mem_conv3D_kernelPfS_iss_param_3,
	.param .u16 _Z30const_shared_mem_conv3D_kernelPfS_iss_param_4
)
{
	.reg .pred 	%p<19>;
	.reg .b16 	%rs<7>;
	.reg .b32 	%r<65>;
	.reg .b32 	%f<67>;
	.reg .b64 	%rd<37>;
	// demoted variable
	.shared .align 4 .b8 _ZZ30const_shared_mem_conv3D_kernelPfS_issE5shmem[13872];
	ld.param.u64 	%rd10, [_Z30const_shared_mem_conv3D_kernelPfS_iss_param_0];
	ld.param.u64 	%rd9, [_Z30const_shared_mem_conv3D_kernelPfS_iss_param_1];
	ld.param.u32 	%r20, [_Z30const_shared_mem_conv3D_kernelPfS_iss_param_2];
	ld.param.u16 	%rs1, [_Z30const_shared_mem_conv3D_kernelPfS_iss_param_3];
	ld.param.u16 	%rs2, [_Z30const_shared_mem_conv3D_kernelPfS_iss_param_4];
	cvta.to.global.u64 	%rd1, %rd10;
	mov.u32 	%r21, %ctaid.x;
	mov.u32 	%r22, %ntid.x;
	mov.u32 	%r1, %tid.x;
	mad.lo.s32 	%r2, %r21, %r22, %r1;
	mov.u32 	%r23, %ctaid.y;
	mov.u32 	%r24, %ntid.y;
	mov.u32 	%r3, %tid.y;
	mad.lo.s32 	%r25, %r23, %r24, %r3;
	cvt.u16.u32 	%rs3, %r2;
	cvt.u16.u32 	%rs4, %r25;
	min.s16 	%rs5, %rs3, %rs4;
	setp.lt.s16 	%p1, %rs5, 1;
	@%p1 bra 	$L__BB0_20;
	and.b32  	%r5, %r25, 32767;
	add.s32 	%r6, %r20, -1;
	setp.ge.s32 	%p2, %r5, %r6;
	@%p2 bra 	$L__BB0_20;
	and.b32  	%r7, %r2, 32767;
	setp.ge.u32 	%p3, %r7, %r6;
	setp.lt.s16 	%p4, %rs2, 1;
	or.pred  	%p5, %p3, %p4;
	@%p5 bra 	$L__BB0_20;
	cvt.u32.u16 	%r8, %rs2;
	setp.le.u32 	%p6, %r6, %r8;
	@%p6 bra 	$L__BB0_20;
	add.s32 	%r26, %r8, -1;
	mul.lo.s32 	%r27, %r20, %r20;
	mul.lo.s32 	%r9, %r27, %r26;
	mul.lo.s32 	%r10, %r20, %r5;
	add.s32 	%r28, %r10, %r7;
	add.s32 	%r29, %r28, %r9;
	mul.wide.s32 	%rd11, %r29, 4;
	add.s64 	%rd2, %rd1, %rd11;
	ld.global.f32 	%f1, [%rd2];
	mov.u32 	%r30, _ZZ30const_shared_mem_conv3D_kernelPfS_issE5shmem;
	mad.lo.s32 	%r11, %r3, 136, %r30;
	add.s32 	%r12, %r11, 136;
	shl.b32 	%r31, %r1, 2;
	add.s32 	%r13, %r12, %r31;
	st.shared.f32 	[%r13+4], %f1;
	add.s32 	%r14, %r29, %r27;
	mul.wide.s32 	%rd3, %r27, 4;
	add.s64 	%rd4, %rd2, %rd3;
	ld.global.f32 	%f2, [%rd4];
	st.shared.f32 	[%r13+4628], %f2;
	add.s16 	%rs6, %rs2, 1;
	cvt.u32.u16 	%r32, %rs6;
	mul.lo.s32 	%r15, %r27, %r32;
	add.s32 	%r33, %r28, %r15;
	mul.wide.s32 	%rd12, %r33, 4;
	add.s64 	%rd5, %rd1, %rd12;
	ld.global.f32 	%f3, [%rd5];
	st.shared.f32 	[%r13+9252], %f3;
	setp.ne.s32 	%p7, %r1, 0;
	@%p7 bra 	$L__BB0_6;
	ld.global.f32 	%f4, [%rd2+-4];
	st.shared.f32 	[%r11+136], %f4;
	ld.global.f32 	%f5, [%rd5+-4];
	st.shared.f32 	[%r11+9384], %f5;
	ld.global.f32 	%f6, [%rd4+-4];
	st.shared.f32 	[%r11+4760], %f6;
$L__BB0_6:
	setp.ne.s32 	%p8, %r3, 0;
	@%p8 bra 	$L__BB0_8;
	sub.s32 	%r34, %r10, %r20;
	add.s32 	%r35, %r34, %r7;
	add.s32 	%r36, %r35, %r9;
	mul.wide.s32 	%rd13, %r36, 4;
	add.s64 	%rd14, %rd1, %rd13;
	ld.global.f32 	%f7, [%rd14];
	mov.u32 	%r38, _ZZ30const_shared_mem_conv3D_kernelPfS_issE5shmem;
	add.s32 	%r39, %r38, %r31;
	st.shared.f32 	[%r39+4], %f7;
	add.s32 	%r40, %r35, %r15;
	mul.wide.s32 	%rd15, %r40, 4;
	add.s64 	%rd16, %rd1, %rd15;
	ld.global.f32 	%f8, [%rd16];
	st.shared.f32 	[%r39+9252], %f8;
	add.s64 	%rd17, %rd14, %rd3;
	ld.global.f32 	%f9, [%rd17];
	st.shared.f32 	[%r39+4628], %f9;
$L__BB0_8:
	cvt.s32.s16 	%r16, %rs1;
	add.s32 	%r17, %r16, -1;
	setp.ne.s32 	%p9, %r1, %r17;
	@%p9 bra 	$L__BB0_10;
	ld.global.f32 	%f10, [%rd2+4];
	shl.b32 	%r41, %r16, 2;
	add.s32 	%r42, %r12, %r41;
	st.shared.f32 	[%r42+4], %f10;
	ld.global.f32 	%f11, [%rd5+4];
	st.shared.f32 	[%r42+9252], %f11;
	ld.global.f32 	%f12, [%rd4+4];
	st.shared.f32 	[%r42+4628], %f12;
$L__BB0_10:
	setp.ne.s32 	%p10, %r3, %r17;
	mad.lo.s32 	%r18, %r16, 136, %r30;
	@%p10 bra 	$L__BB0_13;
	setp.ne.s32 	%p11, %r1, %r17;
	mul.wide.s32 	%rd18, %r20, 4;
	add.s64 	%rd6, %rd2, %rd18;
	ld.global.f32 	%f13, [%rd6];
	add.s32 	%r19, %r18, 136;
	add.s32 	%r45, %r19, %r31;
	st.shared.f32 	[%r45+4], %f13;
	add.s64 	%rd7, %rd5, %rd18;
	ld.global.f32 	%f14, [%rd7];
	st.shared.f32 	[%r45+9252], %f14;
	add.s64 	%rd8, %rd6, %rd3;
	ld.global.f32 	%f15, [%rd8];
	st.shared.f32 	[%r45+4628], %f15;
	@%p11 bra 	$L__BB0_13;
	ld.global.f32 	%f16, [%rd6+4];
	shl.b32 	%r46, %r16, 2;
	add.s32 	%r47, %r19, %r46;
	st.shared.f32 	[%r47+4], %f16;
	ld.global.f32 	%f17, [%rd7+4];
	st.shared.f32 	[%r47+9252], %f17;
	ld.global.f32 	%f18, [%rd8+4];
	st.shared.f32 	[%r47+4628], %f18;
$L__BB0_13:
	setp.ne.s32 	%p12, %r1, %r17;
	setp.ne.s32 	%p13, %r3, 0;
	or.pred  	%p14, %p13, %p12;
	@%p14 bra 	$L__BB0_15;
	sub.s32 	%r48, %r10, %r20;
	add.s32 	%r49, %r7, %r48;
	add.s32 	%r50, %r49, 1;
	add.s32 	%r51, %r50, %r9;
	mul.wide.s32 	%rd19, %r51, 4;
	add.s64 	%rd20, %rd1, %rd19;
	ld.global.f32 	%f19, [%rd20];
	mad.lo.s32 	%r52, %r16, -132, %r18;
	st.shared.f32 	[%r52+4], %f19;
	add.s32 	%r53, %r50, %r15;
	mul.wide.s32 	%rd21, %r53, 4;
	add.s64 	%rd22, %rd1, %rd21;
	ld.global.f32 	%f20, [%rd22];
	st.shared.f32 	[%r52+9252], %f20;
	add.s64 	%rd23, %rd20, %rd3;
	ld.global.f32 	%f21, [%rd23];
	st.shared.f32 	[%r52+4628], %f21;
$L__BB0_15:
	setp.ne.s32 	%p15, %r3, %r17;
	setp.ne.s32 	%p16, %r1, 0;
	or.pred  	%p17, %p16, %p15;
	@%p17 bra 	$L__BB0_17;
	add.s32 	%r54, %r10, %r20;
	add.s32 	%r55, %r7, %r54;
	add.s32 	%r56, %r55, -1;
	add.s32 	%r57, %r56, %r9;
	mul.wide.s32 	%rd24, %r57, 4;
	add.s64 	%rd25, %rd1, %rd24;
	ld.global.f32 	%f22, [%rd25];
	st.shared.f32 	[%r18+136], %f22;
	add.s32 	%r58, %r56, %r15;
	mul.wide.s32 	%rd26, %r58, 4;
	add.s64 	%rd27, %rd1, %rd26;
	ld.global.f32 	%f23, [%rd27];
	st.shared.f32 	[%r18+9384], %f23;
	add.s64 	%rd28, %rd25, %rd3;
	ld.global.f32 	%f24, [%rd28];
	st.shared.f32 	[%r18+4760], %f24;
$L__BB0_17:
	or.b32  	%r59, %r1, %r3;
	setp.ne.s32 	%p18, %r59, 0;
	@%p18 bra 	$L__BB0_19;
	sub.s32 	%r60, %r10, %r20;
	add.s32 	%r61, %r7, %r60;
	add.s32 	%r62, %r61, -1;
	add.s32 	%r63, %r62, %r9;
	mul.wide.s32 	%rd29, %r63, 4;
	add.s64 	%rd30, %rd1, %rd29;
	ld.global.f32 	%f25, [%rd30];
	st.shared.f32 	[_ZZ30const_shared_mem_conv3D_kernelPfS_issE5shmem], %f25;
	add.s32 	%r64, %r62, %r15;
	mul.wide.s32 	%rd31, %r64, 4;
	add.s64 	%rd32, %rd1, %rd31;
	ld.global.f32 	%f26, [%rd32];
	st.shared.f32 	[_ZZ30const_shared_mem_conv3D_kernelPfS_issE5shmem+9248], %f26;
	add.s64 	%rd33, %rd30, %rd3;
	ld.global.f32 	%f27, [%rd33];
	st.shared.f32 	[_ZZ30const_shared_mem_conv3D_kernelPfS_issE5shmem+4624], %f27;
$L__BB0_19:
	bar.sync 	0;
	ld.const.f32 	%f28, [c_cs];
	ld.shared.f32 	%f29, [%r13+-136];
	ld.shared.f32 	%f30, [%r13+-128];
	add.f32 	%f31, %f29, %f30;
	ld.const.f32 	%f32, [c_cs+12];
	ld.shared.f32 	%f33, [%r13];
	ld.shared.f32 	%f34, [%r13+8];
	add.f32 	%f35, %f33, %f34;
	mul.f32 	%f36, %f32, %f35;
	fma.rn.f32 	%f37, %f28, %f31, %f36;
	ld.const.f32 	%f38, [c_cs+24];
	ld.shared.f32 	%f39, [%r13+136];
	ld.shared.f32 	%f40, [%r13+144];
	add.f32 	%f41, %f39, %f40;
	fma.rn.f32 	%f42, %f38, %f41, %f37;
	ld.const.f32 	%f43, [c_cs+4];
	ld.shared.f32 	%f44, [%r13+4492];
	fma.rn.f32 	%f45, %f43, %f44, %f42;
	ld.const.f32 	%f46, [c_cs+16];
	ld.shared.f32 	%f47, [%r13+4628];
	fma.rn.f32 	%f48, %f46, %f47, %f45;
	ld.const.f32 	%f49, [c_cs+28];
	ld.shared.f32 	%f50, [%r13+4764];
	fma.rn.f32 	%f51, %f49, %f50, %f48;
	ld.const.f32 	%f52, [c_cs+8];
	ld.shared.f32 	%f53, [%r13+9112];
	ld.shared.f32 	%f54, [%r13+9120];
	add.f32 	%f55, %f53, %f54;
	fma.rn.f32 	%f56, %f52, %f55, %f51;
	ld.const.f32 	%f57, [c_cs+20];
	ld.shared.f32 	%f58, [%r13+9248];
	ld.shared.f32 	%f59, [%r13+9256];
	add.f32 	%f60, %f58, %f59;
	fma.rn.f32 	%f61, %f57, %f60, %f56;
	ld.const.f32 	%f62, [c_cs+32];
	ld.shared.f32 	%f63, [%r13+9384];
	ld.shared.f32 	%f64, [%r13+9392];
	add.f32 	%f65, %f63, %f64;
	fma.rn.f32 	%f66, %f62, %f65, %f61;
	cvta.to.global.u64 	%rd34, %rd9;
	mul.wide.s32 	%rd35, %r14, 4;
	add.s64 	%rd36, %rd34, %rd35;
	st.global.f32 	[%rd36], %f66;
$L__BB0_20:
	ret;

}


// ===== COMPILED SASS (sm_100) =====

	.target	sm_100

	.elftype	@"ET_EXEC"


//--------------------- .note.nv.tkinfo           --------------------------
	.section	.note.nv.tkinfo,"",@"SHT_NOTE"
	.sectionflags	@"SHF_NOTE_NV_TKINFO"
	.tkinfo
        /*0018*/ 	.word	0x00000002
        /*0030*/ 	.string	""
        /*0030*/ 	.string	"ptxas"
        /*0030*/ 	.string	"Cuda compilation tools, release 13.0, V13.0.88"
        /*0030*/ 	.string	"Build cuda_13.0.r13.0/compiler.36424714_0"
        /*0030*/ 	.string	"-arch sm_100 -m 64 "



//--------------------- .note.nv.cuinfo           --------------------------
	.section	.note.nv.cuinfo,"",@"SHT_NOTE"
	.sectionflags	@"SHF_NOTE_NV_CUINFO"
        /*0018*/ 	.short	0x0002
        /*001a*/ 	.short	0x0064
        /*001c*/ 	.short	0x0082
	.zero		2


//--------------------- .nv.info                  --------------------------
	.section	.nv.info,"",@"SHT_CUDA_INFO"
	.align	4


	//----- nvinfo : EIATTR_REGCOUNT
	.align		4
        /*0000*/ 	.byte	0x04, 0x2f
        /*0002*/ 	.short	(.L_2 - .L_1)
	.align		4
.L_1:
        /*0004*/ 	.word	index@(_Z30const_shared_mem_conv3D_kernelPfS_iss)
        /*0008*/ 	.word	0x00000020


	//----- nvinfo : EIATTR_FRAME_SIZE
	.align		4
.L_2:
        /*000c*/ 	.byte	0x04, 0x11
        /*000e*/ 	.short	(.L_4 - .L_3)
	.align		4
.L_3:
        /*0010*/ 	.word	index@(_Z30const_shared_mem_conv3D_kernelPfS_iss)
        /*0014*/ 	.word	0x00000000


	//----- nvinfo : EIATTR_MIN_STACK_SIZE
	.align		4
.L_4:
        /*0018*/ 	.byte	0x04, 0x12
        /*001a*/ 	.short	(.L_6 - .L_5)
	.align		4
.L_5:
        /*001c*/ 	.word	index@(_Z30const_shared_mem_conv3D_kernelPfS_iss)
        /*0020*/ 	.word	0x00000000
.L_6:


//--------------------- .nv.compat                --------------------------
	.section	.nv.compat,"",@"SHT_CUDA_COMPAT_INFO"
	.align	4
        /*0000*/ 	.byte	0x02, 0x09, 0x00, 0x00, 0x02, 0x02, 0x01, 0x00, 0x02, 0x05, 0x05, 0x00, 0x03, 0x07, 0x01, 0x01
        /*0010*/ 	.byte	0x02, 0x03, 0x00, 0x00, 0x02, 0x06, 0x01, 0x00, 0x04, 0x0b, 0x08, 0x00, 0x09, 0x00, 0x00, 0x00
        /*0020*/ 	.byte	0x00, 0x00, 0x00, 0x00


//--------------------- .nv.info._Z30const_shared_mem_conv3D_kernelPfS_iss --------------------------
	.section	.nv.info._Z30const_shared_mem_conv3D_kernelPfS_iss,"",@"SHT_CUDA_INFO"
	.sectionflags	@""
	.align	4


	//----- nvinfo : EIATTR_CUDA_API_VERSION
	.align		4
        /*0000*/ 	.byte	0x04, 0x37
        /*0002*/ 	.short	(.L_8 - .L_7)
.L_7:
        /*0004*/ 	.word	0x00000082


	//----- nvinfo : EIATTR_KPARAM_INFO
	.align		4
.L_8:
        /*0008*/ 	.byte	0x04, 0x17
        /*000a*/ 	.short	(.L_10 - .L_9)
.L_9:
        /*000c*/ 	.word	0x00000000
        /*0010*/ 	.short	0x0004
        /*0012*/ 	.short	0x0016
        /*0014*/ 	.byte	0x00, 0xf0, 0x09, 0x00


	//----- nvinfo : EIATTR_KPARAM_INFO
	.align		4
.L_10:
        /*0018*/ 	.byte	0x04, 0x17
        /*001a*/ 	.short	(.L_12 - .L_11)
.L_11:
        /*001c*/ 	.word	0x00000000
        /*0020*/ 	.short	0x0003
        /*0022*/ 	.short	0x0014
        /*0024*/ 	.byte	0x00, 0xf0, 0x09, 0x00


	//----- nvinfo : EIATTR_KPARAM_INFO
	.align		4
.L_12:
        /*0028*/ 	.byte	0x04, 0x17
        /*002a*/ 	.short	(.L_14 - .L_13)
.L_13:
        /*002c*/ 	.word	0x00000000
        /*0030*/ 	.short	0x0002
        /*0032*/ 	.short	0x0010
        /*0034*/ 	.byte	0x00, 0xf0, 0x11, 0x00


	//----- nvinfo : EIATTR_KPARAM_INFO
	.align		4
.L_14:
        /*0038*/ 	.byte	0x04, 0x17
        /*003a*/ 	.short	(.L_16 - .L_15)
.L_15:
        /*003c*/ 	.word	0x00000000
        /*0040*/ 	.short	0x0001
        /*0042*/ 	.short	0x0008
        /*0044*/ 	.byte	0x00, 0xf5, 0x21, 0x00


	//----- nvinfo : EIATTR_KPARAM_INFO
	.align		4
.L_16:
        /*0048*/ 	.byte	0x04, 0x17
        /*004a*/ 	.short	(.L_18 - .L_17)
.L_17:
        /*004c*/ 	.word	0x00000000
        /*0050*/ 	.short	0x0000
        /*0052*/ 	.short	0x0000
        /*0054*/ 	.byte	0x00, 0xf5, 0x21, 0x00


	//----- nvinfo : EIATTR_SPARSE_MMA_MASK
	.align		4
.L_18:
        /*0058*/ 	.byte	0x03, 0x50
        /*005a*/ 	.short	0x0000


	//----- nvinfo : EIATTR_MAXREG_COUNT
	.align		4
        /*005c*/ 	.byte	0x03, 0x1b
        /*005e*/ 	.short	0x00ff


	//----- nvinfo : EIATTR_NUM_BARRIERS
	.align		4
        /*0060*/ 	.byte	0x02, 0x4c
        /*0062*/ 	.byte	0x01
	.zero		1


	//----- nvinfo : EIATTR_MERCURY_ISA_VERSION
	.align		4
        /*0064*/ 	.byte	0x03, 0x5f
        /*0066*/ 	.short	0x0101


	//----- nvinfo : EIATTR_VRC_CTA_INIT_COUNT
	.align		4
        /*0068*/ 	.byte	0x02, 0x4a
	.zero		1
	.zero		1


	//----- nvinfo : EIATTR_EXIT_INSTR_OFFSETS
	.align		4
        /*006c*/ 	.byte	0x04, 0x1c
        /*006e*/ 	.short	(.L_20 - .L_19)


	//   ....[0]....
.L_19:
        /*0070*/ 	.word	0x000000c0


	//   ....[1]....
        /*0074*/ 	.word	0x00000110


	//   ....[2]....
        /*0078*/ 	.word	0x00000170


	//   ....[3]....
        /*007c*/ 	.word	0x00000190


	//   ....[4]....
        /*0080*/ 	.word	0x00000bb0


	//----- nvinfo : EIATTR_CRS_STACK_SIZE
	.align		4
.L_20:
        /*0084*/ 	.byte	0x04, 0x1e
        /*0086*/ 	.short	(.L_22 - .L_21)
.L_21:
        /*0088*/ 	.word	0x00000000


	//----- nvinfo : EIATTR_CBANK_PARAM_SIZE
	.align		4
.L_22:
        /*008c*/ 	.byte	0x03, 0x19
        /*008e*/ 	.short	0x0018


	//----- nvinfo : EIATTR_PARAM_CBANK
	.align		4
        /*0090*/ 	.byte	0x04, 0x0a
        /*0092*/ 	.short	(.L_24 - .L_23)
	.align		4
.L_23:
        /*0094*/ 	.word	index@(.nv.constant0._Z30const_shared_mem_conv3D_kernelPfS_iss)
        /*0098*/ 	.short	0x0380
        /*009a*/ 	.short	0x0018


	//----- nvinfo : EIATTR_SW_WAR
	.align		4
.L_24:
        /*009c*/ 	.byte	0x04, 0x36
        /*009e*/ 	.short	(.L_26 - .L_25)
.L_25:
        /*00a0*/ 	.word	0x00000008
.L_26:


//--------------------- .nv.callgraph             --------------------------
	.section	.nv.callgraph,"",@"SHT_CUDA_CALLGRAPH"
	.align	4
	.sectionentsize	8
	.align		4
        /*0000*/ 	.word	0x00000000
	.align		4
        /*0004*/ 	.word	0xffffffff
	.align		4
        /*0008*/ 	.word	0x00000000
	.align		4
        /*000c*/ 	.word	0xfffffffe
	.align		4
        /*0010*/ 	.word	0x00000000
	.align		4
        /*0014*/ 	.word	0xfffffffd
	.align		4
        /*0018*/ 	.word	0x00000000
	.align		4
        /*001c*/ 	.word	0xfffffffc


//--------------------- .nv.constant3             --------------------------
	.section	.nv.constant3,"a",@progbits
	.align	4
.nv.constant3:
	.type		c_cs,@object
	.size		c_cs,(.L_0 - c_cs)
c_cs:
        /*0000*/ 	.byte	0x00, 0x00, 0x00, 0x40, 0x00, 0x00, 0x40, 0xc0, 0x00, 0x00, 0x80, 0x40, 0x00, 0x00, 0xa0, 0x40
        /*0010*/ 	.byte	0x00, 0x00, 0xc0, 0x40, 0x00, 0x00, 0xe0, 0x40, 0x00, 0x00, 0x00, 0xc1, 0x00, 0x00, 0x10, 0xc1
        /*0020*/ 	.byte	0x00, 0x00, 0x20, 0x41
.L_0:


//--------------------- .text._Z30const_shared_mem_conv3D_kernelPfS_iss --------------------------
	.section	.text._Z30const_shared_mem_conv3D_kernelPfS_iss,"ax",@progbits
	.align	128
        .global         _Z30const_shared_mem_conv3D_kernelPfS_iss
        .type           _Z30const_shared_mem_conv3D_kernelPfS_iss,@function
        .size           _Z30const_shared_mem_conv3D_kernelPfS_iss,(.L_x_3 - _Z30const_shared_mem_conv3D_kernelPfS_iss)
        .other          _Z30const_shared_mem_conv3D_kernelPfS_iss,@"STO_CUDA_ENTRY STV_DEFAULT"
_Z30const_shared_mem_conv3D_kernelPfS_iss:
.text._Z30const_shared_mem_conv3D_kernelPfS_iss:
[----:B------:R-:W-:Y:S01]  /*0000*/  LDC R1, c[0x0][0x37c] ;  /* 0x0000df00ff017b82 */ /* 0x000fe20000000800 */
[----:B------:R-:W0:Y:S07]  /*0010*/  S2R R6, SR_TID.X ;  /* 0x0000000000067919 */ /* 0x000e2e0000002100 */
[----:B------:R-:W0:Y:S01]  /*0020*/  LDC R3, c[0x0][0x360] ;  /* 0x0000d800ff037b82 */ /* 0x000e220000000800 */
[----:B------:R-:W1:Y:S07]  /*0030*/  S2R R24, SR_TID.Y ;  /* 0x0000000000187919 */ /* 0x000e6e0000002200 */
[----:B------:R-:W0:Y:S08]  /*0040*/  S2UR UR4, SR_CTAID.X ;  /* 0x00000000000479c3 */ /* 0x000e300000002500 */
[----:B------:R-:W1:Y:S08]  /*0050*/  S2UR UR5, SR_CTAID.Y ;  /* 0x00000000000579c3 */ /* 0x000e700000002600 */
[----:B------:R-:W1:Y:S01]  /*0060*/  LDC R5, c[0x0][0x364] ;  /* 0x0000d900ff057b82 */ /* 0x000e620000000800 */
[----:B0-----:R-:W-:-:S02]  /*0070*/  IMAD R22, R3, UR4, R6 ;  /* 0x0000000403167c24 */ /* 0x001fc4000f8e0206 */
[----:B-1----:R-:W-:-:S05]  /*0080*/  IMAD R26, R5, UR5, R24 ;  /* 0x00000005051a7c24 */ /* 0x002fca000f8e0218 */
[----:B------:R-:W-:-:S04]  /*0090*/  VIMNMX.S16x2 R0, PT, PT, R22, R26, PT ;  /* 0x0000001a16007248 */ /* 0x000fc80003fe0300 */
[----:B------:R-:W-:-:S04]  /*00a0*/  PRMT R0, R0, 0x9910, RZ ;  /* 0x0000991000007816 */ /* 0x000fc800000000ff */
[----:B------:R-:W-:-:S13]  /*00b0*/  ISETP.GE.AND P0, PT, R0, 0x1, PT ;  /* 0x000000010000780c */ /* 0x000fda0003f06270 */
[----:B------:R-:W-:Y:S05]  /*00c0*/  @!P0 EXIT ;  /* 0x000000000000894d */ /* 0x000fea0003800000 */
[----:B------:R-:W0:Y:S01]  /*00d0*/  LDC R5, c[0x0][0x390] ;  /* 0x0000e400ff057b82 */ /* 0x000e220000000800 */
[----:B------:R-:W-:Y:S02]  /*00e0*/  LOP3.LUT R26, R26, 0x7fff, RZ, 0xc0, !PT ;  /* 0x00007fff1a1a7812 */ /* 0x000fe400078ec0ff */
[----:B0-----:R-:W-:-:S04]  /*00f0*/  IADD3 R3, PT, PT, R5, -0x1, RZ ;  /* 0xffffffff05037810 */ /* 0x001fc80007ffe0ff */
[----:B------:R-:W-:-:S13]  /*0100*/  ISETP.GE.AND P0, PT, R26, R3, PT ;  /* 0x000000031a00720c */ /* 0x000fda0003f06270 */
[----:B------:R-:W-:Y:S05]  /*0110*/  @P0 EXIT ;  /* 0x000000000000094d */ /* 0x000fea0003800000 */
[----:B------:R-:W0:Y:S01]  /*0120*/  LDC.U16 R2, c[0x0][0x396] ;  /* 0x0000e580ff027b82 */ /* 0x000e220000000400 */
[----:B------:R-:W-:Y:S02]  /*0130*/  LOP3.LUT R22, R22, 0x7fff, RZ, 0xc0, !PT ;  /* 0x00007fff16167812 */ /* 0x000fe400078ec0ff */
[----:B0-----:R-:W-:-:S04]  /*0140*/  PRMT R0, R2, 0x9910, RZ ;  /* 0x0000991002007816 */ /* 0x001fc800000000ff */
[----:B------:R-:W-:-:S04]  /*0150*/  ISETP.GE.AND P0, PT, R0, 0x1, PT ;  /* 0x000000010000780c */ /* 0x000fc80003f06270 */
[----:B------:R-:W-:-:S13]  /*0160*/  ISETP.GE.U32.OR P0, PT, R22, R3, !P0 ;  /* 0x000000031600720c */ /* 0x000fda0004706470 */
[----:B------:R-:W-:Y:S05]  /*0170*/  @P0 EXIT ;  /* 0x000000000000094d */ /* 0x000fea0003800000 */
[----:B------:R-:W-:-:S13]  /*0180*/  ISETP.GT.U32.AND P0, PT, R3, R2, PT ;  /* 0x000000020300720c */ /* 0x000fda0003f04070 */
[----:B------:R-:W-:Y:S05]  /*0190*/  @!P0 EXIT ;  /* 0x000000000000894d */ /* 0x000fea0003800000 */
[----:B------:R-:W0:Y:S01]  /*01a0*/  LDC.64 R12, c[0x0][0x380] ;  /* 0x0000e000ff0c7b82 */ /* 0x000e220000000a00 */
[----:B------:R-:W-:Y:S01]  /*01b0*/  IADD3 R3, PT, PT, R2, -0x1, RZ ;  /* 0xffffffff02037810 */ /* 0x000fe20007ffe0ff */
[-C--:B------:R-:W-:Y:S01]  /*01c0*/  IMAD R4, R5, R5.reuse, RZ ;  /* 0x0000000505047224 */ /* 0x080fe200078e02ff */
[----:B------:R-:W1:Y:S01]  /*01d0*/  LDCU.64 UR4, c[0x0][0x358] ;  /* 0x00006b00ff0477ac */ /* 0x000e620008000a00 */
[----:B------:R-:W-:Y:S01]  /*01e0*/  IMAD R0, R26, R5, R22 ;  /* 0x000000051a007224 */ /* 0x000fe200078e0216 */
[----:B------:R-:W-:Y:S01]  /*01f0*/  IADD3 R2, PT, PT, R2, 0x1, RZ ;  /* 0x0000000102027810 */ /* 0x000fe20007ffe0ff */
[----:B------:R-:W-:Y:S01]  /*0200*/  IMAD R20, R3, R4, RZ ;  /* 0x0000000403147224 */ /* 0x000fe200078e02ff */
[----:B------:R-:W-:Y:S02]  /*0210*/  ISETP.NE.AND P3, PT, R6, RZ, PT ;  /* 0x000000ff0600720c */ /* 0x000fe40003f65270 */
[----:B------:R-:W-:Y:S02]  /*0220*/  LOP3.LUT R21, R2, 0xffff, RZ, 0xc0, !PT ;  /* 0x0000ffff02157812 */ /* 0x000fe400078ec0ff */
[----:B------:R-:W-:-:S03]  /*0230*/  IADD3 R7, PT, PT, R20, R0, RZ ;  /* 0x0000000014077210 */ /* 0x000fc60007ffe0ff */
[----:B------:R-:W-:-:S05]  /*0240*/  IMAD R21, R4, R21, RZ ;  /* 0x0000001504157224 */ /* 0x000fca00078e02ff */
[----:B------:R-:W-:Y:S01]  /*0250*/  IADD3 R9, PT, PT, R0, R21, RZ ;  /* 0x0000001500097210 */ /* 0x000fe20007ffe0ff */
[----:B0-----:R-:W-:-:S04]  /*0260*/  IMAD.WIDE R10, R7, 0x4, R12 ;  /* 0x00000004070a7825 */ /* 0x001fc800078e020c */
[----:B------:R-:W-:Y:S01]  /*0270*/  IMAD.WIDE R8, R9, 0x4, R12 ;  /* 0x0000000409087825 */ /* 0x000fe200078e020c */
[----:B-1----:R-:W2:Y:S03]  /*0280*/  LDG.E R27, desc[UR4][R10.64] ;  /* 0x000000040a1b7981 */ /* 0x002ea6000c1e1900 */
[----:B------:R-:W-:Y:S01]  /*0290*/  IMAD.WIDE R18, R4, 0x4, R10 ;  /* 0x0000000404127825 */ /* 0x000fe200078e020a */
[----:B------:R-:W3:Y:S04]  /*02a0*/  LDG.E R17, desc[UR4][R8.64] ;  /* 0x0000000408117981 */ /* 0x000ee8000c1e1900 */
[----:B------:R-:W4:Y:S01]  /*02b0*/  LDG.E R15, desc[UR4][R18.64] ;  /* 0x00000004120f7981 */ /* 0x000f22000c1e1900 */
[----:B------:R-:W0:Y:S01]  /*02c0*/  S2R R2, SR_CgaCtaId ;  /* 0x0000000000027919 */ /* 0x000e220000008800 */
[----:B------:R-:W-:-:S02]  /*02d0*/  ISETP.NE.AND P4, PT, R24, RZ, PT ;  /* 0x000000ff1800720c */ /* 0x000fc40003f85270 */
[----:B------:R-:W2:Y:S01]  /*02e0*/  @!P3 LDG.E R0, desc[UR4][R10.64+-0x4] ;  /* 0xfffffc040a00b981 */ /* 0x000ea2000c1e1900 */
[----:B------:R-:W-:-:S03]  /*02f0*/  MOV R3, 0x400 ;  /* 0x0000040000037802 */ /* 0x000fc60000000f00 */
[----:B------:R-:W2:Y:S07]  /*0300*/  @!P3 LDG.E R28, desc[UR4][R8.64+-0x4] ;  /* 0xfffffc04081cb981 */ /* 0x000eae000c1e1900 */
[----:B------:R-:W-:-:S05]  /*0310*/  @!P4 IMAD R23, R26, R5, -R5 ;  /* 0x000000051a17c224 */ /* 0x000fca00078e0a05 */
[----:B------:R-:W-:Y:S02]  /*0320*/  @!P4 IADD3 R23, PT, PT, R22, R23, RZ ;  /* 0x000000171617c210 */ /* 0x000fe40007ffe0ff */
[----:B0-----:R-:W-:-:S05]  /*0330*/  LEA R3, R2, R3, 0x18 ;  /* 0x0000000302037211 */ /* 0x001fca00078ec0ff */
[----:B------:R-:W-:Y:S01]  /*0340*/  IMAD R25, R24, 0x88, R3 ;  /* 0x0000008818197824 */ /* 0x000fe200078e0203 */
[----:B------:R-:W-:-:S04]  /*0350*/  @!P4 IADD3 R29, PT, PT, R20, R23, RZ ;  /* 0x00000017141dc210 */ /* 0x000fc80007ffe0ff */
[----:B------:R-:W-:-:S05]  /*0360*/  LEA R2, R6, R25, 0x2 ;  /* 0x0000001906027211 */ /* 0x000fca00078e10ff */
[----:B----4-:R0:W-:Y:S04]  /*0370*/  STS [R2+0x129c], R15 ;  /* 0x00129c0f02007388 */ /* 0x0101e80000000800 */
[----:B---3--:R1:W-:Y:S01]  /*0380*/  STS [R2+0x24ac], R17 ;  /* 0x0024ac1102007388 */ /* 0x0083e20000000800 */
[----:B0-----:R-:W-:-:S03]  /*0390*/  @!P4 IMAD.WIDE R14, R29, 0x4, R12 ;  /* 0x000000041d0ec825 */ /* 0x001fc600078e020c */
[----:B--2---:R0:W-:Y:S04]  /*03a0*/  STS [R2+0x8c], R27 ;  /* 0x00008c1b02007388 */ /* 0x0041e80000000800 */
[----:B------:R2:W3:Y:S01]  /*03b0*/  @!P4 LDG.E R29, desc[UR4][R14.64] ;  /* 0x000000040e1dc981 */ /* 0x0004e2000c1e1900 */
[----:B-1----:R-:W-:-:S03]  /*03c0*/  @!P4 IMAD.WIDE R16, R4, 0x4, R14 ;  /* 0x000000040410c825 */ /* 0x002fc600078e020e */
[----:B0-----:R-:W4:Y:S04]  /*03d0*/  @!P3 LDG.E R27, desc[UR4][R18.64+-0x4] ;  /* 0xfffffc04121bb981 */ /* 0x001f28000c1e1900 */
[----:B------:R0:W3:Y:S01]  /*03e0*/  @!P4 LDG.E R16, desc[UR4][R16.64] ;  /* 0x000000041010c981 */ /* 0x0000e2000c1e1900 */
[----:B--2---:R-:W1:Y:S03]  /*03f0*/  LDC.U16 R14, c[0x0][0x394] ;  /* 0x0000e500ff0e7b82 */ /* 0x004e660000000400 */
[----:B------:R1:W-:Y:S01]  /*0400*/  @!P3 STS [R25+0x88], R0 ;  /* 0x000088001900b388 */ /* 0x0003e20000000800 */
[----:B------:R-:W-:Y:S02]  /*0410*/  LOP3.LUT P2, RZ, R6, R24, RZ, 0xfc, !PT ;  /* 0x0000001806ff7212 */ /* 0x000fe4000784fcff */
[----:B-1----:R-:W-:-:S04]  /*0420*/  PRMT R0, R14, 0x9910, RZ ;  /* 0x000099100e007816 */ /* 0x002fc800000000ff */
[----:B------:R-:W-:-:S04]  /*0430*/  IADD3 R15, PT, PT, R0, -0x1, RZ ;  /* 0xffffffff000f7810 */ /* 0x000fc80007ffe0ff */
[-C--:B------:R-:W-:Y:S02]  /*0440*/  ISETP.NE.AND P5, PT, R6, R15.reuse, PT ;  /* 0x0000000f0600720c */ /* 0x080fe40003fa5270 */
[C---:B------:R-:W-:Y:S02]  /*0450*/  ISETP.NE.AND P6, PT, R24.reuse, R15, PT ;  /* 0x0000000f1800720c */ /* 0x040fe40003fc5270 */
[----:B------:R-:W-:Y:S02]  /*0460*/  ISETP.NE.OR P0, PT, R24, RZ, P5 ;  /* 0x000000ff1800720c */ /* 0x000fe40002f05670 */
[C---:B------:R-:W-:Y:S01]  /*0470*/  ISETP.NE.OR P1, PT, R6.reuse, RZ, P6 ;  /* 0x000000ff0600720c */ /* 0x040fe20003725670 */
[----:B------:R1:W-:Y:S01]  /*0480*/  @!P3 STS [R25+0x24a8], R28 ;  /* 0x0024a81c1900b388 */ /* 0x0003e20000000800 */
[----:B------:R-:W-:Y:S02]  /*0490*/  @!P4 IADD3 R15, PT, PT, R21, R23, RZ ;  /* 0x00000017150fc210 */ /* 0x000fe40007ffe0ff */
[----:B------:R-:W-:Y:S01]  /*04a0*/  @!P4 LEA R24, R6, R3, 0x2 ;  /* 0x000000030618c211 */ /* 0x000fe200078e10ff */
[----:B-1----:R-:W-:-:S06]  /*04b0*/  @!P2 IMAD R28, R26, R5, -R5 ;  /* 0x000000051a1ca224 */ /* 0x002fcc00078e0a05 */
[CCC-:B0-----:R-:W-:Y:S02]  /*04c0*/  @!P0 IMAD R17, R26.reuse, R5.reuse, -R5.reuse ;  /* 0x000000051a118224 */ /* 0x1c1fe400078e0a05 */
[----:B------:R-:W-:Y:S01]  /*04d0*/  @!P1 IMAD R23, R26, R5, R5 ;  /* 0x000000051a179224 */ /* 0x000fe200078e0205 */
[C---:B------:R-:W-:Y:S01]  /*04e0*/  @!P2 IADD3 R28, PT, PT, R22.reuse, -0x1, R28 ;  /* 0xffffffff161ca810 */ /* 0x040fe20007ffe01c */
[----:B------:R-:W-:Y:S01]  /*04f0*/  @!P4 IMAD.WIDE R14, R15, 0x4, R12 ;  /* 0x000000040f0ec825 */ /* 0x000fe200078e020c */
[C---:B------:R-:W-:Y:S01]  /*0500*/  @!P0 IADD3 R17, PT, PT, R22.reuse, 0x1, R17 ;  /* 0x0000000116118810 */ /* 0x040fe20007ffe011 */
[----:B------:R0:W2:Y:S01]  /*0510*/  @!P5 LDG.E R26, desc[UR4][R18.64+0x4] ;  /* 0x00000404121ad981 */ /* 0x0000a2000c1e1900 */
[----:B------:R-:W-:Y:S02]  /*0520*/  @!P1 IADD3 R23, PT, PT, R22, -0x1, R23 ;  /* 0xffffffff16179810 */ /* 0x000fe40007ffe017 */
[----:B------:R-:W-:-:S05]  /*0530*/  @!P0 IADD3 R22, PT, PT, R21, R17, RZ ;  /* 0x0000001115168210 */ /* 0x000fca0007ffe0ff */
[----:B0-----:R-:W-:-:S06]  /*0540*/  @!P0 IMAD.WIDE R18, R22, 0x4, R12 ;  /* 0x0000000416128825 */ /* 0x001fcc00078e020c */
[----:B------:R-:W5:Y:S04]  /*0550*/  @!P0 LDG.E R18, desc[UR4][R18.64] ;  /* 0x0000000412128981 */ /* 0x000f68000c1e1900 */
[----:B----4-:R0:W-:Y:S04]  /*0560*/  @!P3 STS [R25+0x1298], R27 ;  /* 0x0012981b1900b388 */ /* 0x0101e80000000800 */
[----:B---3--:R1:W-:Y:S04]  /*0570*/  @!P4 STS [R24+0x4], R29 ;  /* 0x0000041d1800c388 */ /* 0x0083e80000000800 */
[----:B------:R3:W-:Y:S04]  /*0580*/  @!P4 STS [R24+0x1214], R16 ;  /* 0x001214101800c388 */ /* 0x0007e80000000800 */
[----:B0-----:R0:W4:Y:S01]  /*0590*/  @!P4 LDG.E R27, desc[UR4][R14.64] ;  /* 0x000000040e1bc981 */ /* 0x001122000c1e1900 */
[----:B-1----:R-:W-:-:S02]  /*05a0*/  @!P2 IADD3 R29, PT, PT, R21, R28, RZ ;  /* 0x0000001c151da210 */ /* 0x002fc40007ffe0ff */
[----:B------:R-:W-:Y:S02]  /*05b0*/  @!P1 IADD3 R21, PT, PT, R21, R23, RZ ;  /* 0x0000001715159210 */ /* 0x000fe40007ffe0ff */
[C---:B---3--:R-:W-:Y:S02]  /*05c0*/  @!P0 IADD3 R16, PT, PT, R20.reuse, R17, RZ ;  /* 0x0000001114108210 */ /* 0x048fe40007ffe0ff */
[C---:B------:R-:W-:Y:S02]  /*05d0*/  @!P1 IADD3 R23, PT, PT, R20.reuse, R23, RZ ;  /* 0x0000001714179210 */ /* 0x040fe40007ffe0ff */
[----:B0-----:R-:W-:Y:S01]  /*05e0*/  @!P2 IADD3 R15, PT, PT, R20, R28, RZ ;  /* 0x0000001c140fa210 */ /* 0x001fe20007ffe0ff */
[----:B------:R-:W-:-:S04]  /*05f0*/  @!P2 IMAD.WIDE R28, R29, 0x4, R12 ;  /* 0x000000041d1ca825 */ /* 0x000fc800078e020c */
[--C-:B------:R-:W-:Y:S02]  /*0600*/  @!P0 IMAD.WIDE R16, R16, 0x4, R12.reuse ;  /* 0x0000000410108825 */ /* 0x100fe400078e020c */
[----:B------:R-:W5:Y:S02]  /*0610*/  @!P2 LDG.E R28, desc[UR4][R28.64] ;  /* 0x000000041c1ca981 */ /* 0x000f64000c1e1900 */
[----:B------:R-:W-:-:S04]  /*0620*/  @!P1 IMAD.WIDE R22, R23, 0x4, R12 ;  /* 0x0000000417169825 */ /* 0x000fc800078e020c */
[----:B------:R-:W-:-:S04]  /*0630*/  @!P2 IMAD.WIDE R14, R15, 0x4, R12 ;  /* 0x000000040f0ea825 */ /* 0x000fc800078e020c */
[----:B------:R-:W-:Y:S01]  /*0640*/  @!P1 IMAD.WIDE R20, R21, 0x4, R12 ;  /* 0x0000000415149825 */ /* 0x000fe200078e020c */
[----:B------:R-:W5:Y:S03]  /*0650*/  @!P0 LDG.E R29, desc[UR4][R16.64] ;  /* 0x00000004101d8981 */ /* 0x000f66000c1e1900 */
[C---:B------:R-:W-:Y:S02]  /*0660*/  @!P0 IMAD.WIDE R12, R4.reuse, 0x4, R16 ;  /* 0x00000004040c8825 */ /* 0x040fe400078e0210 */
[----:B------:R-:W5:Y:S04]  /*0670*/  @!P1 LDG.E R20, desc[UR4][R20.64] ;  /* 0x0000000414149981 */ /* 0x000f68000c1e1900 */
[----:B------:R-:W5:Y:S04]  /*0680*/  @!P0 LDG.E R12, desc[UR4][R12.64] ;  /* 0x000000040c0c8981 */ /* 0x000f68000c1e1900 */
[----:B------:R0:W5:Y:S04]  /*0690*/  @!P1 LDG.E R16, desc[UR4][R22.64] ;  /* 0x0000000416109981 */ /* 0x000168000c1e1900 */
[----:B------:R-:W3:Y:S04]  /*06a0*/  @!P5 LDG.E R17, desc[UR4][R10.64+0x4] ;  /* 0x000004040a11d981 */ /* 0x000ee8000c1e1900 */
[----:B------:R1:W5:Y:S01]  /*06b0*/  @!P2 LDG.E R13, desc[UR4][R14.64] ;  /* 0x000000040e0da981 */ /* 0x000362000c1e1900 */
[----:B0-----:R-:W-:-:S06]  /*06c0*/  @!P1 IMAD.WIDE R22, R4, 0x4, R22 ;  /* 0x0000000404169825 */ /* 0x001fcc00078e0216 */
[----:B------:R-:W5:Y:S04]  /*06d0*/  @!P1 LDG.E R22, desc[UR4][R22.64] ;  /* 0x0000000416169981 */ /* 0x000f68000c1e1900 */
[----:B------:R-:W3:Y:S01]  /*06e0*/  @!P5 LDG.E R23, desc[UR4][R8.64+0x4] ;  /* 0x000004040817d981 */ /* 0x000ee2000c1e1900 */
[----:B-1----:R-:W-:-:S05]  /*06f0*/  @!P2 IMAD.WIDE R14, R4, 0x4, R14 ;  /* 0x00000004040ea825 */ /* 0x002fca00078e020e */
[----:B------:R0:W5:Y:S02]  /*0700*/  @!P2 LDG.E R19, desc[UR4][R14.64] ;  /* 0x000000040e13a981 */ /* 0x000164000c1e1900 */
[C---:B0-----:R-:W-:Y:S01]  /*0710*/  @!P5 LEA R14, R0.reuse, R25, 0x2 ;  /* 0x00000019000ed211 */ /* 0x041fe200078e10ff */
[----:B------:R-:W-:Y:S01]  /*0720*/  IMAD R21, R0, 0x88, R3 ;  /* 0x0000008800157824 */ /* 0x000fe200078e0203 */
[----:B------:R-:W-:Y:S01]  /*0730*/  BSSY.RECONVERGENT B0, `(.L_x_0) ;  /* 0x0000019000007945 */ /* 0x000fe20003800200 */
[----:B------:R-:W-:Y:S02]  /*0740*/  IADD3 R7, PT, PT, R4, R7, RZ ;  /* 0x0000000704077210 */ /* 0x000fe40007ffe0ff */
[----:B------:R-:W-:Y:S01]  /*0750*/  @!P0 IMAD R25, R0, -0x84, R21 ;  /* 0xffffff7c00198824 */ /* 0x000fe200078e0215 */
[----:B----4-:R0:W-:Y:S04]  /*0760*/  @!P4 STS [R24+0x2424], R27 ;  /* 0x0024241b1800c388 */ /* 0x0101e80000000800 */
[----:B--2---:R0:W-:Y:S04]  /*0770*/  @!P5 STS [R14+0x129c], R26 ;  /* 0x00129c1a0e00d388 */ /* 0x0041e80000000800 */
[----:B---3--:R0:W-:Y:S04]  /*0780*/  @!P5 STS [R14+0x8c], R17 ;  /* 0x00008c110e00d388 */ /* 0x0081e80000000800 */
[----:B------:R0:W-:Y:S01]  /*0790*/  @!P5 STS [R14+0x24ac], R23 ;  /* 0x0024ac170e00d388 */ /* 0x0001e20000000800 */
[----:B------:R-:W-:Y:S05]  /*07a0*/  @P6 BRA `(.L_x_1) ;  /* 0x0000000000446947 */ /* 0x000fea0003800000 */
[----:B------:R-:W-:-:S04]  /*07b0*/  IMAD.WIDE R10, R5, 0x4, R10 ;  /* 0x00000004050a7825 */ /* 0x000fc800078e020a */
[----:B------:R-:W-:Y:S01]  /*07c0*/  IMAD.WIDE R8, R5, 0x4, R8 ;  /* 0x0000000405087825 */ /* 0x000fe200078e0208 */
[----:B0-----:R-:W2:Y:S03]  /*07d0*/  LDG.E R14, desc[UR4][R10.64] ;  /* 0x000000040a0e7981 */ /* 0x001ea6000c1e1900 */
[----:B------:R-:W-:Y:S01]  /*07e0*/  IMAD.WIDE R4, R4, 0x4, R10 ;  /* 0x0000000404047825 */ /* 0x000fe200078e020a */
[----:B------:R-:W3:Y:S04]  /*07f0*/  LDG.E R15, desc[UR4][R8.64] ;  /* 0x00000004080f7981 */ /* 0x000ee8000c1e1900 */
[----:B------:R-:W4:Y:S04]  /*0800*/  LDG.E R17, desc[UR4][R4.64] ;  /* 0x0000000404117981 */ /* 0x000f28000c1e1900 */
[----:B------:R-:W4:Y:S04]  /*0810*/  @!P5 LDG.E R23, desc[UR4][R10.64+0x4] ;  /* 0x000004040a17d981 */ /* 0x000f28000c1e1900 */
[----:B------:R-:W4:Y:S04]  /*0820*/  @!P5 LDG.E R24, desc[UR4][R8.64+0x4] ;  /* 0x000004040818d981 */ /* 0x000f28000c1e1900 */
[----:B------:R-:W4:Y:S01]  /*0830*/  @!P5 LDG.E R26, desc[UR4][R4.64+0x4] ;  /* 0x00000404041ad981 */ /* 0x000f22000c1e1900 */
[----:B------:R-:W-:-:S02]  /*0840*/  LEA R6, R6, R21, 0x2 ;  /* 0x0000001506067211 */ /* 0x000fc400078e10ff */
[----:B------:R-:W-:-:S03]  /*0850*/  @!P5 LEA R27, R0, R21, 0x2 ;  /* 0x00000015001bd211 */ /* 0x000fc600078e10ff */
[----:B--2---:R1:W-:Y:S04]  /*0860*/  STS [R6+0x8c], R14 ;  /* 0x00008c0e06007388 */ /* 0x0043e80000000800 */
[----:B---3--:R1:W-:Y:S04]  /*0870*/  STS [R6+0x24ac], R15 ;  /* 0x0024ac0f06007388 */ /* 0x0083e80000000800 */
[----:B----4-:R1:W-:Y:S04]  /*0880*/  STS [R6+0x129c], R17 ;  /* 0x00129c1106007388 */ /* 0x0103e80000000800 */
[----:B------:R1:W-:Y:S04]  /*0890*/  @!P5 STS [R27+0x8c], R23 ;  /* 0x00008c171b00d388 */ /* 0x0003e80000000800 */
[----:B------:R1:W-:Y:S04]  /*08a0*/  @!P5 STS [R27+0x24ac], R24 ;  /* 0x0024ac181b00d388 */ /* 0x0003e80000000800 */
[----:B------:R1:W-:Y:S02]  /*08b0*/  @!P5 STS [R27+0x129c], R26 ;  /* 0x00129c1a1b00d388 */ /* 0x0003e40000000800 */
.L_x_1:
[----:B------:R-:W-:Y:S05]  /*08c0*/  BSYNC.RECONVERGENT B0 ;  /* 0x0000000000007941 */ /* 0x000fea0003800200 */
.L_x_0:
[----:B-----5:R-:W-:Y:S01]  /*08d0*/  @!P0 STS [R25+0x4], R29 ;  /* 0x0000041d19008388 */ /* 0x020fe20000000800 */
[----:B------:R-:W2:Y:S03]  /*08e0*/  LDCU.128 UR8, c[0x3][URZ] ;  /* 0x00c00000ff0877ac */ /* 0x000ea60008000c00 */
[----:B------:R-:W-:Y:S01]  /*08f0*/  @!P0 STS [R25+0x1214], R12 ;  /* 0x0012140c19008388 */ /* 0x000fe20000000800 */
[----:B------:R-:W3:Y:S03]  /*0900*/  LDCU.128 UR12, c[0x3][0x10] ;  /* 0x00c00200ff0c77ac */ /* 0x000ee60008000c00 */
[----:B------:R-:W-:Y:S01]  /*0910*/  @!P0 STS [R25+0x2424], R18 ;  /* 0x0024241219008388 */ /* 0x000fe20000000800 */
[----:B------:R-:W4:Y:S03]  /*0920*/  LDCU UR6, c[0x3][0x20] ;  /* 0x00c00400ff0677ac */ /* 0x000f260008000800 */
[----:B------:R-:W-:Y:S04]  /*0930*/  @!P1 STS [R21+0x24a8], R20 ;  /* 0x0024a81415009388 */ /* 0x000fe80000000800 */
[----:B------:R-:W-:Y:S04]  /*0940*/  @!P1 STS [R21+0x88], R16 ;  /* 0x0000881015009388 */ /* 0x000fe80000000800 */
[----:B------:R-:W-:Y:S04]  /*0950*/  @!P1 STS [R21+0x1298], R22 ;  /* 0x0012981615009388 */ /* 0x000fe80000000800 */
[----:B------:R-:W-:Y:S04]  /*0960*/  @!P2 STS [R3+0x2420], R28 ;  /* 0x0024201c0300a388 */ /* 0x000fe80000000800 */
[----:B------:R-:W-:Y:S04]  /*0970*/  @!P2 STS [R3], R13 ;  /* 0x0000000d0300a388 */ /* 0x000fe80000000800 */
[----:B------:R-:W-:Y:S01]  /*0980*/  @!P2 STS [R3+0x1210], R19 ;  /* 0x001210130300a388 */ /* 0x000fe20000000800 */
[----:B------:R-:W-:Y:S06]  /*0990*/  BAR.SYNC.DEFER_BLOCKING 0x0 ;  /* 0x0000000000007b1d */ /* 0x000fec0000010000 */
[----:B------:R-:W-:Y:S04]  /*09a0*/  LDS R8, [R2+0x88] ;  /* 0x0000880002087984 */ /* 0x000fe80000000800 */
[----:B------:R-:W2:Y:S04]  /*09b0*/  LDS R11, [R2+0x90] ;  /* 0x00009000020b7984 */ /* 0x000ea80000000800 */
[----:B------:R-:W-:Y:S04]  /*09c0*/  LDS R4, [R2] ;  /* 0x0000000002047984 */ /* 0x000fe80000000800 */
[----:B------:R-:W3:Y:S04]  /*09d0*/  LDS R5, [R2+0x8] ;  /* 0x0000080002057984 */ /* 0x000ee80000000800 */
[----:B------:R-:W-:Y:S04]  /*09e0*/  LDS R10, [R2+0x110] ;  /* 0x00011000020a7984 */ /* 0x000fe80000000800 */
[----:B-1----:R-:W1:Y:S04]  /*09f0*/  LDS R15, [R2+0x118] ;  /* 0x00011800020f7984 */ /* 0x002e680000000800 */
[----:B------:R-:W4:Y:S04]  /*0a00*/  LDS R12, [R2+0x1214] ;  /* 0x00121400020c7984 */ /* 0x000f280000000800 */
[----:B0-----:R-:W0:Y:S04]  /*0a10*/  LDS R17, [R2+0x129c] ;  /* 0x00129c0002117984 */ /* 0x001e280000000800 */
[----:B------:R-:W0:Y:S04]  /*0a20*/  LDS R13, [R2+0x1324] ;  /* 0x00132400020d7984 */ /* 0x000e280000000800 */
[----:B------:R-:W-:Y:S04]  /*0a30*/  LDS R14, [R2+0x2420] ;  /* 0x00242000020e7984 */ /* 0x000fe80000000800 */
[----:B------:R-:W0:Y:S04]  /*0a40*/  LDS R19, [R2+0x2428] ;  /* 0x0024280002137984 */ /* 0x000e280000000800 */
[----:B------:R-:W-:Y:S01]  /*0a50*/  LDS R3, [R2+0x24a8] ;  /* 0x0024a80002037984 */ /* 0x000fe20000000800 */
[----:B--2---:R-:W-:-:S03]  /*0a60*/  FADD R8, R8, R11 ;  /* 0x0000000b08087221 */ /* 0x004fc60000000000 */
[----:B------:R-:W2:Y:S04]  /*0a70*/  LDS R6, [R2+0x24b0] ;  /* 0x0024b00002067984 */ /* 0x000ea80000000800 */
[----:B------:R-:W-:Y:S01]  /*0a80*/  LDS R0, [R2+0x2530] ;  /* 0x0025300002007984 */ /* 0x000fe20000000800 */
[----:B---3--:R-:W-:Y:S01]  /*0a90*/  FADD R4, R4, R5 ;  /* 0x0000000504047221 */ /* 0x008fe20000000000 */
[----:B------:R-:W-:Y:S02]  /*0aa0*/  FMUL R5, R8, UR11 ;  /* 0x0000000b08057c20 */ /* 0x000fe40008400000 */
[----:B------:R-:W3:Y:S02]  /*0ab0*/  LDS R9, [R2+0x2538] ;  /* 0x0025380002097984 */ /* 0x000ee40000000800 */
[----:B------:R-:W-:Y:S01]  /*0ac0*/  FFMA R4, R4, UR8, R5 ;  /* 0x0000000804047c23 */ /* 0x000fe20008000005 */
[----:B-1----:R-:W-:-:S04]  /*0ad0*/  FADD R15, R10, R15 ;  /* 0x0000000f0a0f7221 */ /* 0x002fc80000000000 */
[----:B------:R-:W-:Y:S02]  /*0ae0*/  FFMA R15, R15, UR14, R4 ;  /* 0x0000000e0f0f7c23 */ /* 0x000fe40008000004 */
[----:B------:R-:W1:Y:S02]  /*0af0*/  LDC.64 R4, c[0x0][0x388] ;  /* 0x0000e200ff047b82 */ /* 0x000e640000000a00 */
[----:B----4-:R-:W-:-:S04]  /*0b00*/  FFMA R12, R12, UR9, R15 ;  /* 0x000000090c0c7c23 */ /* 0x010fc8000800000f */
[----:B0-----:R-:W-:-:S04]  /*0b10*/  FFMA R12, R17, UR12, R12 ;  /* 0x0000000c110c7c23 */ /* 0x001fc8000800000c */
[----:B------:R-:W-:Y:S01]  /*0b20*/  FFMA R12, R13, UR15, R12 ;  /* 0x0000000f0d0c7c23 */ /* 0x000fe2000800000c */
[----:B------:R-:W-:-:S04]  /*0b30*/  FADD R19, R14, R19 ;  /* 0x000000130e137221 */ /* 0x000fc80000000000 */
[----:B------:R-:W-:Y:S01]  /*0b40*/  FFMA R12, R19, UR10, R12 ;  /* 0x0000000a130c7c23 */ /* 0x000fe2000800000c */
[----:B--2---:R-:W-:Y:S01]  /*0b50*/  FADD R3, R3, R6 ;  /* 0x0000000603037221 */ /* 0x004fe20000000000 */
[----:B-1----:R-:W-:-:S04]  /*0b60*/  IMAD.WIDE R4, R7, 0x4, R4 ;  /* 0x0000000407047825 */ /* 0x002fc800078e0204 */
[----:B------:R-:W-:Y:S01]  /*0b70*/  FFMA R3, R3, UR13, R12 ;  /* 0x0000000d03037c23 */ /* 0x000fe2000800000c */
[----:B---3--:R-:W-:-:S04]  /*0b80*/  FADD R0, R0, R9 ;  /* 0x0000000900007221 */ /* 0x008fc80000000000 */
[----:B------:R-:W-:-:S05]  /*0b90*/  FFMA R3, R0, UR6, R3 ;  /* 0x0000000600037c23 */ /* 0x000fca0008000003 */
[----:B------:R-:W-:Y:S01]  /*0ba0*/  STG.E desc[UR4][R4.64], R3 ;  /* 0x0000000304007986 */ /* 0x000fe2000c101904 */
[----:B------:R-:W-:Y:S05]  /*0bb0*/  EXIT ;  /* 0x000000000000794d */ /* 0x000fea0003800000 */
.L_x_2:
[----:B------:R-:W-:-:S00]  /*0bc0*/  BRA `(.L_x_2) ;  /* 0xfffffffc00fc7947 */ /* 0x000fc0000383ffff */
[----:B------:R-:W-:-:S00]  /*0bd0*/  NOP ;  /* 0x0000000000007918 */ /* 0x000fc00000000000 */
        /* <DEDUP_REMOVED lines=10> */
.L_x_3:


//--------------------- .nv.shared._Z30const_shared_mem_conv3D_kernelPfS_iss --------------------------
	.section	.nv.shared._Z30const_shared_mem_conv3D_kernelPfS_iss,"aw",@nobits
	.sectionflags	@""
	.align	4
.nv.shared._Z30const_shared_mem_conv3D_kernelPfS_iss:
	.zero		14896


//--------------------- .nv.shared.reserved.0     --------------------------
	.section	.nv.shared.reserved.0,"aw",@nobits
	.weak		__nv_reservedSMEM_offset_0_alias
	.size		__nv_reservedSMEM_offset_0_alias, 0, 64
	.other		__nv_reservedSMEM_offset_0_alias,@"STO_CUDA_RESERVED_SHARED STV_DEFAULT"
__nv_reservedSMEM_offset_0_alias:
	.zero		0
	.zero		64


//--------------------- .nv.constant0._Z30const_shared_mem_conv3D_kernelPfS_iss --------------------------
	.section	.nv.constant0._Z30const_shared_mem_conv3D_kernelPfS_iss,"a",@progbits
	.sectionflags	@""
	.align	4
.nv.constant0._Z30const_shared_mem_conv3D_kernelPfS_iss:
	.zero		920


//--------------------- SYMBOLS --------------------------

	.type		.nv.reservedSmem.offset0,@object
	.size		.nv.reservedSmem.offset0,0x4
	.type		.nv.reservedSmem.cap,@object
	.size		.nv.reservedSmem.cap,0x4
